//
// Generated by NVIDIA NVVM Compiler
//
// Compiler Build ID: CL-36424714
// Cuda compilation tools, release 13.0, V13.0.88
// Based on NVVM 20.0.0
//

.version 9.0
.target sm_100
.address_size 64

	// .globl	_Z8helloGPUv
.extern .func  (.param .b32 func_retval0) vprintf
(
	.param .b64 vprintf_param_0,
	.param .b64 vprintf_param_1
)
;
.global .align 1 .b8 $str[18] = {72, 101, 108, 108, 111, 32, 102, 114, 111, 109, 32, 71, 80, 85, 46, 46, 46};

.visible .entry _Z8helloGPUv()
{
	.reg .b32 	%r<3>;
	.reg .b64 	%rd<3>;

	mov.u64 	%rd1, $str;
	cvta.global.u64 	%rd2, %rd1;
	{ // callseq 0, 0
	.param .b64 param0;
	st.param.b64 	[param0], %rd2;
	.param .b64 param1;
	st.param.b64 	[param1], 0;
	.param .b32 retval0;
	call.uni (retval0), 
	vprintf, 
	(
	param0, 
	param1
	);
	ld.param.b32 	%r1, [retval0];
	} // callseq 0
	ret;

}


// ===== COMPILED SASS (sm_100) =====

	.target	sm_100

	.elftype	@"ET_EXEC"


//--------------------- .note.nv.tkinfo           --------------------------
	.section	.note.nv.tkinfo,"",@"SHT_NOTE"
	.sectionflags	@"SHF_NOTE_NV_TKINFO"
	.tkinfo
        /*0018*/ 	.word	0x00000002
        /*0030*/ 	.string	""
        /*0030*/ 	.string	"ptxas"
        /*0030*/ 	.string	"Cuda compilation tools, release 13.0, V13.0.88"
        /*0030*/ 	.string	"Build cuda_13.0.r13.0/compiler.36424714_0"
        /*0030*/ 	.string	"-arch sm_100 -m 64 "



//--------------------- .note.nv.cuinfo           --------------------------
	.section	.note.nv.cuinfo,"",@"SHT_NOTE"
	.sectionflags	@"SHF_NOTE_NV_CUINFO"
        /*0018*/ 	.short	0x0002
        /*001a*/ 	.short	0x0064
        /*001c*/ 	.short	0x0082
	.zero		2


//--------------------- .nv.info                  --------------------------
	.section	.nv.info,"",@"SHT_CUDA_INFO"
	.align	4


	//----- nvinfo : EIATTR_REGCOUNT
	.align		4
        /*0000*/ 	.byte	0x04, 0x2f
        /*0002*/ 	.short	(.L_2 - .L_1)
	.align		4
.L_1:
        /*0004*/ 	.word	index@(_Z8helloGPUv)
        /*0008*/ 	.word	0x00000018


	//----- nvinfo : EIATTR_FRAME_SIZE
	.align		4
.L_2:
        /*000c*/ 	.byte	0x04, 0x11
        /*000e*/ 	.short	(.L_4 - .L_3)
	.align		4
.L_3:
        /*0010*/ 	.word	index@(_Z8helloGPUv)
        /*0014*/ 	.word	0x00000000


	//----- nvinfo : EIATTR_MIN_STACK_SIZE
	.align		4
.L_4:
        /*0018*/ 	.byte	0x04, 0x12
        /*001a*/ 	.short	(.L_6 - .L_5)
	.align		4
.L_5:
        /*001c*/ 	.word	index@(_Z8helloGPUv)
        /*0020*/ 	.word	0x00000000
.L_6:


//--------------------- .nv.compat                --------------------------
	.section	.nv.compat,"",@"SHT_CUDA_COMPAT_INFO"
	.align	4
        /*0000*/ 	.byte	0x02, 0x09, 0x00, 0x00, 0x02, 0x02, 0x01, 0x00, 0x02, 0x05, 0x05, 0x00, 0x03, 0x07, 0x01, 0x01
        /*0010*/ 	.byte	0x02, 0x03, 0x00, 0x00, 0x02, 0x06, 0x01, 0x00, 0x04, 0x0b, 0x08, 0x00, 0x09, 0x00, 0x00, 0x00
        /*0020*/ 	.byte	0x00, 0x00, 0x00, 0x00


//--------------------- .nv.info._Z8helloGPUv     --------------------------
	.section	.nv.info._Z8helloGPUv,"",@"SHT_CUDA_INFO"
	.sectionflags	@""
	.align	4


	//----- nvinfo : EIATTR_CUDA_API_VERSION
	.align		4
        /*0000*/ 	.byte	0x04, 0x37
        /*0002*/ 	.short	(.L_8 - .L_7)
.L_7:
        /*0004*/ 	.word	0x00000082


	//----- nvinfo : EIATTR_SPARSE_MMA_MASK
	.align		4
.L_8:
        /*0008*/ 	.byte	0x03, 0x50
        /*000a*/ 	.short	0x0000


	//----- nvinfo : EIATTR_MAXREG_COUNT
	.align		4
        /*000c*/ 	.byte	0x03, 0x1b
        /*000e*/ 	.short	0x00ff


	//----- nvinfo : EIATTR_EXTERNS
	.align		4
        /*0010*/ 	.byte	0x04, 0x0f
        /*0012*/ 	.short	(.L_10 - .L_9)


	//   ....[0]....
	.align		4
.L_9:
        /*0014*/ 	.word	index@(vprintf)


	//----- nvinfo : EIATTR_MERCURY_ISA_VERSION
	.align		4
.L_10:
        /*0018*/ 	.byte	0x03, 0x5f
        /*001a*/ 	.short	0x0101


	//----- nvinfo : EIATTR_VRC_CTA_INIT_COUNT
	.align		4
        /*001c*/ 	.byte	0x02, 0x4a
	.zero		1
	.zero		1


	//----- nvinfo : EIATTR_SYSCALL_OFFSETS
	.align		4
        /*0020*/ 	.byte	0x04, 0x46
        /*0022*/ 	.short	(.L_12 - .L_11)


	//   ....[0]....
.L_11:
        /*0024*/ 	.word	0x00000080


	//----- nvinfo : EIATTR_EXIT_INSTR_OFFSETS
	.align		4
.L_12:
        /*0028*/ 	.byte	0x04, 0x1c
        /*002a*/ 	.short	(.L_14 - .L_13)


	//   ....[0]....
.L_13:
        /*002c*/ 	.word	0x00000090


	//----- nvinfo : EIATTR_SW_WAR
	.align		4
.L_14:
        /*0030*/ 	.byte	0x04, 0x36
        /*0032*/ 	.short	(.L_16 - .L_15)
.L_15:
        /*0034*/ 	.word	0x00000008
.L_16:


//--------------------- .nv.callgraph             --------------------------
	.section	.nv.callgraph,"",@"SHT_CUDA_CALLGRAPH"
	.align	4
	.sectionentsize	8
	.align		4
        /*0000*/ 	.word	0x00000000
	.align		4
        /*0004*/ 	.word	0xffffffff
	.align		4
        /*0008*/ 	.word	index@(_Z8helloGPUv)
	.align		4
        /*000c*/ 	.word	index@(vprintf)
	.align		4
        /*0010*/ 	.word	0x00000000
	.align		4
        /*0014*/ 	.word	0xfffffffe
	.align		4
        /*0018*/ 	.word	0x00000000
	.align		4
        /*001c*/ 	.word	0xfffffffd
	.align		4
        /*0020*/ 	.word	0x00000000
	.align		4
        /*0024*/ 	.word	0xfffffffc


//--------------------- .nv.constant4             --------------------------
	.section	.nv.constant4,"a",@progbits
	.align	8
	.align		8
.nv.constant4:
        /*0000*/ 	.dword	vprintf
	.align		8
        /*0008*/ 	.dword	$str


//--------------------- .text._Z8helloGPUv        --------------------------
	.section	.text._Z8helloGPUv,"ax",@progbits
	.align	128
        .global         _Z8helloGPUv
        .type           _Z8helloGPUv,@function
        .size           _Z8helloGPUv,(.L_x_2 - _Z8helloGPUv)
        .other          _Z8helloGPUv,@"STO_CUDA_ENTRY STV_DEFAULT"
_Z8helloGPUv:
.text._Z8helloGPUv:
[----:B------:R-:W0:Y:S01]  /*0000*/  LDC R1, c[0x0][0x37c] ;  /* 0x0000df00ff017b82 */ /* 0x000e220000000800 */
[----:B------:R-:W-:Y:S01]  /*0010*/  MOV R0, 0x0 ;  /* 0x0000000000007802 */ /* 0x000fe20000000f00 */
[----:B------:R-:W1:Y:S01]  /*0020*/  LDCU.64 UR4, c[0x4][0x8] ;  /* 0x01000100ff0477ac */ /* 0x000e620008000a00 */
[----:B------:R-:W-:-:S05]  /*0030*/  CS2R R6, SRZ ;  /* 0x0000000000067805 */ /* 0x000fca000001ff00 */
[----:B------:R2:W3:Y:S01]  /*0040*/  LDC.64 R2, c[0x4][R0] ;  /* 0x0100000000027b82 */ /* 0x0004e20000000a00 */
[----:B-1----:R-:W-:Y:S02]  /*0050*/  IMAD.U32 R4, RZ, RZ, UR4 ;  /* 0x00000004ff047e24 */ /* 0x002fe4000f8e00ff */
[----:B--2---:R-:W-:-:S07]  /*0060*/  IMAD.U32 R5, RZ, RZ, UR5 ;  /* 0x00000005ff057e24 */ /* 0x004fce000f8e00ff */
[----:B------:R-:W-:-:S07]  /*0070*/  LEPC R20, `(.L_x_0) ;  /* 0x000000001014794e */ /* 0x000fce0000000000 */
[----:B0--3--:R-:W-:Y:S05]  /*0080*/  CALL.ABS.NOINC R2 ;  /* 0x0000000002007343 */ /* 0x009fea0003c00000 */
.L_x_0:
[----:B------:R-:W-:Y:S05]  /*0090*/  EXIT ;  /* 0x000000000000794d */ /* 0x000fea0003800000 */
.L_x_1:
[----:B------:R-:W-:-:S00]  /*00a0*/  BRA `(.L_x_1) ;  /* 0xfffffffc00fc7947 */ /* 0x000fc0000383ffff */
[----:B------:R-:W-:-:S00]  /*00b0*/  NOP ;  /* 0x0000000000007918 */ /* 0x000fc00000000000 */
        /* <DEDUP_REMOVED lines=12> */
.L_x_2:


//--------------------- .nv.global.init           --------------------------
	.section	.nv.global.init,"aw",@progbits
.nv.global.init:
	.type		$str,@object
	.size		$str,(.L_0 - $str)
$str:
        /*0000*/ 	.byte	0x48, 0x65, 0x6c, 0x6c, 0x6f, 0x20, 0x66, 0x72, 0x6f, 0x6d, 0x20, 0x47, 0x50, 0x55, 0x2e, 0x2e
        /*0010*/ 	.byte	0x2e, 0x00
.L_0:


//--------------------- .nv.shared.reserved.0     --------------------------
	.section	.nv.shared.reserved.0,"aw",@nobits
	.weak		__nv_reservedSMEM_offset_0_alias
	.size		__nv_reservedSMEM_offset_0_alias, 0, 64
	.other		__nv_reservedSMEM_offset_0_alias,@"STO_CUDA_RESERVED_SHARED STV_DEFAULT"
__nv_reservedSMEM_offset_0_alias:
	.zero		0
	.zero		64


//--------------------- .nv.constant0._Z8helloGPUv --------------------------
	.section	.nv.constant0._Z8helloGPUv,"a",@progbits
	.sectionflags	@""
	.align	4
.nv.constant0._Z8helloGPUv:
	.zero		896


//--------------------- SYMBOLS --------------------------

	.type		.nv.reservedSmem.offset0,@object
	.size		.nv.reservedSmem.offset0,0x4
	.type		vprintf,@function
